//
// Generated by NVIDIA NVVM Compiler
//
// Compiler Build ID: CL-36424714
// Cuda compilation tools, release 13.0, V13.0.88
// Based on NVVM 20.0.0
//

.version 9.0
.target sm_100
.address_size 64

	// .globl	_Z12mem_trs_testPi
.extern .func  (.param .b32 func_retval0) vprintf
(
	.param .b64 vprintf_param_0,
	.param .b64 vprintf_param_1
)
;
.global .align 1 .b8 $str[32] = {116, 105, 100, 58, 32, 37, 100, 44, 32, 103, 105, 100, 32, 58, 32, 37, 100, 44, 32, 118, 97, 108, 117, 101, 32, 58, 32, 37, 100, 32, 10};

.visible .entry _Z12mem_trs_testPi(
	.param .u64 .ptr .align 1 _Z12mem_trs_testPi_param_0
)
{
	.local .align 8 .b8 	__local_depot0[16];
	.reg .b64 	%SP;
	.reg .b64 	%SPL;
	.reg .b32 	%r<8>;
	.reg .b64 	%rd<9>;

	mov.u64 	%SPL, __local_depot0;
	cvta.local.u64 	%SP, %SPL;
	ld.param.u64 	%rd1, [_Z12mem_trs_testPi_param_0];
	cvta.to.global.u64 	%rd2, %rd1;
	add.u64 	%rd3, %SP, 0;
	add.u64 	%rd4, %SPL, 0;
	mov.u32 	%r1, %ctaid.x;
	mov.u32 	%r2, %ntid.x;
	mov.u32 	%r3, %tid.x;
	mad.lo.s32 	%r4, %r1, %r2, %r3;
	mul.wide.s32 	%rd5, %r4, 4;
	add.s64 	%rd6, %rd2, %rd5;
	ld.global.u32 	%r5, [%rd6];
	st.local.v2.u32 	[%rd4], {%r3, %r4};
	st.local.u32 	[%rd4+8], %r5;
	mov.u64 	%rd7, $str;
	cvta.global.u64 	%rd8, %rd7;
	{ // callseq 0, 0
	.param .b64 param0;
	st.param.b64 	[param0], %rd8;
	.param .b64 param1;
	st.param.b64 	[param1], %rd3;
	.param .b32 retval0;
	call.uni (retval0), 
	vprintf, 
	(
	param0, 
	param1
	);
	ld.param.b32 	%r6, [retval0];
	} // callseq 0
	ret;

}


// ===== COMPILED SASS (sm_100) =====

	.target	sm_100

	.elftype	@"ET_EXEC"


//--------------------- .note.nv.tkinfo           --------------------------
	.section	.note.nv.tkinfo,"",@"SHT_NOTE"
	.sectionflags	@"SHF_NOTE_NV_TKINFO"
	.tkinfo
        /*0018*/ 	.word	0x00000002
        /*0030*/ 	.string	""
        /*0030*/ 	.string	"ptxas"
        /*0030*/ 	.string	"Cuda compilation tools, release 13.0, V13.0.88"
        /*0030*/ 	.string	"Build cuda_13.0.r13.0/compiler.36424714_0"
        /*0030*/ 	.string	"-arch sm_100 -m 64 "



//--------------------- .note.nv.cuinfo           --------------------------
	.section	.note.nv.cuinfo,"",@"SHT_NOTE"
	.sectionflags	@"SHF_NOTE_NV_CUINFO"
        /*0018*/ 	.short	0x0002
        /*001a*/ 	.short	0x0064
        /*001c*/ 	.short	0x0082
	.zero		2


//--------------------- .nv.info                  --------------------------
	.section	.nv.info,"",@"SHT_CUDA_INFO"
	.align	4


	//----- nvinfo : EIATTR_REGCOUNT
	.align		4
        /*0000*/ 	.byte	0x04, 0x2f
        /*0002*/ 	.short	(.L_2 - .L_1)
	.align		4
.L_1:
        /*0004*/ 	.word	index@(_Z12mem_trs_testPi)
        /*0008*/ 	.word	0x00000018


	//----- nvinfo : EIATTR_FRAME_SIZE
	.align		4
.L_2:
        /*000c*/ 	.byte	0x04, 0x11
        /*000e*/ 	.short	(.L_4 - .L_3)
	.align		4
.L_3:
        /*0010*/ 	.word	index@(_Z12mem_trs_testPi)
        /*0014*/ 	.word	0x00000010


	//----- nvinfo : EIATTR_MIN_STACK_SIZE
	.align		4
.L_4:
        /*0018*/ 	.byte	0x04, 0x12
        /*001a*/ 	.short	(.L_6 - .L_5)
	.align		4
.L_5:
        /*001c*/ 	.word	index@(_Z12mem_trs_testPi)
        /*0020*/ 	.word	0x00000010
.L_6:


//--------------------- .nv.compat                --------------------------
	.section	.nv.compat,"",@"SHT_CUDA_COMPAT_INFO"
	.align	4
        /*0000*/ 	.byte	0x02, 0x09, 0x00, 0x00, 0x02, 0x02, 0x01, 0x00, 0x02, 0x05, 0x05, 0x00, 0x03, 0x07, 0x01, 0x01
        /*0010*/ 	.byte	0x02, 0x03, 0x00, 0x00, 0x02, 0x06, 0x01, 0x00, 0x04, 0x0b, 0x08, 0x00, 0x09, 0x00, 0x00, 0x00
        /*0020*/ 	.byte	0x00, 0x00, 0x00, 0x00


//--------------------- .nv.info._Z12mem_trs_testPi --------------------------
	.section	.nv.info._Z12mem_trs_testPi,"",@"SHT_CUDA_INFO"
	.sectionflags	@""
	.align	4


	//----- nvinfo : EIATTR_CUDA_API_VERSION
	.align		4
        /*0000*/ 	.byte	0x04, 0x37
        /*0002*/ 	.short	(.L_8 - .L_7)
.L_7:
        /*0004*/ 	.word	0x00000082


	//----- nvinfo : EIATTR_KPARAM_INFO
	.align		4
.L_8:
        /*0008*/ 	.byte	0x04, 0x17
        /*000a*/ 	.short	(.L_10 - .L_9)
.L_9:
        /*000c*/ 	.word	0x00000000
        /*0010*/ 	.short	0x0000
        /*0012*/ 	.short	0x0000
        /*0014*/ 	.byte	0x00, 0xf5, 0x21, 0x00


	//----- nvinfo : EIATTR_SPARSE_MMA_MASK
	.align		4
.L_10:
        /*0018*/ 	.byte	0x03, 0x50
        /*001a*/ 	.short	0x0000


	//----- nvinfo : EIATTR_MAXREG_COUNT
	.align		4
        /*001c*/ 	.byte	0x03, 0x1b
        /*001e*/ 	.short	0x00ff


	//----- nvinfo : EIATTR_EXTERNS
	.align		4
        /*0020*/ 	.byte	0x04, 0x0f
        /*0022*/ 	.short	(.L_12 - .L_11)


	//   ....[0]....
	.align		4
.L_11:
        /*0024*/ 	.word	index@(vprintf)


	//----- nvinfo : EIATTR_MERCURY_ISA_VERSION
	.align		4
.L_12:
        /*0028*/ 	.byte	0x03, 0x5f
        /*002a*/ 	.short	0x0101


	//----- nvinfo : EIATTR_VRC_CTA_INIT_COUNT
	.align		4
        /*002c*/ 	.byte	0x02, 0x4a
	.zero		1
	.zero		1


	//----- nvinfo : EIATTR_SYSCALL_OFFSETS
	.align		4
        /*0030*/ 	.byte	0x04, 0x46
        /*0032*/ 	.short	(.L_14 - .L_13)


	//   ....[0]....
.L_13:
        /*0034*/ 	.word	0x00000160


	//----- nvinfo : EIATTR_EXIT_INSTR_OFFSETS
	.align		4
.L_14:
        /*0038*/ 	.byte	0x04, 0x1c
        /*003a*/ 	.short	(.L_16 - .L_15)


	//   ....[0]....
.L_15:
        /*003c*/ 	.word	0x00000170


	//----- nvinfo : EIATTR_CBANK_PARAM_SIZE
	.align		4
.L_16:
        /*0040*/ 	.byte	0x03, 0x19
        /*0042*/ 	.short	0x0008


	//----- nvinfo : EIATTR_PARAM_CBANK
	.align		4
        /*0044*/ 	.byte	0x04, 0x0a
        /*0046*/ 	.short	(.L_18 - .L_17)
	.align		4
.L_17:
        /*0048*/ 	.word	index@(.nv.constant0._Z12mem_trs_testPi)
        /*004c*/ 	.short	0x0380
        /*004e*/ 	.short	0x0008


	//----- nvinfo : EIATTR_SW_WAR
	.align		4
.L_18:
        /*0050*/ 	.byte	0x04, 0x36
        /*0052*/ 	.short	(.L_20 - .L_19)
.L_19:
        /*0054*/ 	.word	0x00000008
.L_20:


//--------------------- .nv.callgraph             --------------------------
	.section	.nv.callgraph,"",@"SHT_CUDA_CALLGRAPH"
	.align	4
	.sectionentsize	8
	.align		4
        /*0000*/ 	.word	0x00000000
	.align		4
        /*0004*/ 	.word	0xffffffff
	.align		4
        /*0008*/ 	.word	index@(_Z12mem_trs_testPi)
	.align		4
        /*000c*/ 	.word	index@(vprintf)
	.align		4
        /*0010*/ 	.word	0x00000000
	.align		4
        /*0014*/ 	.word	0xfffffffe
	.align		4
        /*0018*/ 	.word	0x00000000
	.align		4
        /*001c*/ 	.word	0xfffffffd
	.align		4
        /*0020*/ 	.word	0x00000000
	.align		4
        /*0024*/ 	.word	0xfffffffc


//--------------------- .nv.constant4             --------------------------
	.section	.nv.constant4,"a",@progbits
	.align	8
	.align		8
.nv.constant4:
        /*0000*/ 	.dword	vprintf
	.align		8
        /*0008*/ 	.dword	$str


//--------------------- .text._Z12mem_trs_testPi  --------------------------
	.section	.text._Z12mem_trs_testPi,"ax",@progbits
	.align	128
        .global         _Z12mem_trs_testPi
        .type           _Z12mem_trs_testPi,@function
        .size           _Z12mem_trs_testPi,(.L_x_2 - _Z12mem_trs_testPi)
        .other          _Z12mem_trs_testPi,@"STO_CUDA_ENTRY STV_DEFAULT"
_Z12mem_trs_testPi:
.text._Z12mem_trs_testPi:
[----:B------:R-:W0:Y:S01]  /*0000*/  LDC R1, c[0x0][0x37c] ;  /* 0x0000df00ff017b82 */ /* 0x000e220000000800 */
[----:B------:R-:W1:Y:S01]  /*0010*/  S2R R10, SR_TID.X ;  /* 0x00000000000a7919 */ /* 0x000e620000002100 */
[----:B------:R-:W2:Y:S06]  /*0020*/  LDCU UR6, c[0x0][0x2fc] ;  /* 0x00005f80ff0677ac */ /* 0x000eac0008000800 */
[----:B------:R-:W1:Y:S01]  /*0030*/  S2UR UR7, SR_CTAID.X ;  /* 0x00000000000779c3 */ /* 0x000e620000002500 */
[----:B0-----:R-:W-:Y:S01]  /*0040*/  VIADD R1, R1, 0xfffffff0 ;  /* 0xfffffff001017836 */ /* 0x001fe20000000000 */
[----:B------:R-:W0:Y:S06]  /*0050*/  LDCU.64 UR4, c[0x0][0x358] ;  /* 0x00006b00ff0477ac */ /* 0x000e2c0008000a00 */
[----:B------:R-:W3:Y:S01]  /*0060*/  LDC.64 R2, c[0x0][0x380] ;  /* 0x0000e000ff027b82 */ /* 0x000ee20000000a00 */
[----:B------:R-:W-:Y:S01]  /*0070*/  MOV R0, 0x0 ;  /* 0x0000000000007802 */ /* 0x000fe20000000f00 */
[----:B------:R-:W4:Y:S06]  /*0080*/  LDCU.64 UR8, c[0x4][0x8] ;  /* 0x01000100ff0877ac */ /* 0x000f2c0008000a00 */
[----:B------:R-:W1:Y:S02]  /*0090*/  LDC R11, c[0x0][0x360] ;  /* 0x0000d800ff0b7b82 */ /* 0x000e640000000800 */
[----:B-1----:R-:W-:-:S04]  /*00a0*/  IMAD R11, R11, UR7, R10 ;  /* 0x000000070b0b7c24 */ /* 0x002fc8000f8e020a */
[----:B---3--:R-:W-:-:S06]  /*00b0*/  IMAD.WIDE R2, R11, 0x4, R2 ;  /* 0x000000040b027825 */ /* 0x008fcc00078e0202 */
[----:B0-----:R-:W3:Y:S01]  /*00c0*/  LDG.E R2, desc[UR4][R2.64] ;  /* 0x0000000402027981 */ /* 0x001ee2000c1e1900 */
[----:B------:R-:W0:Y:S01]  /*00d0*/  LDCU UR4, c[0x0][0x2f8] ;  /* 0x00005f00ff0477ac */ /* 0x000e220008000800 */
[----:B------:R1:W1:Y:S01]  /*00e0*/  LDC.64 R8, c[0x4][R0] ;  /* 0x0100000000087b82 */ /* 0x0002620000000a00 */
[----:B----4-:R-:W-:Y:S01]  /*00f0*/  IMAD.U32 R4, RZ, RZ, UR8 ;  /* 0x00000008ff047e24 */ /* 0x010fe2000f8e00ff */
[----:B------:R4:W-:Y:S01]  /*0100*/  STL.64 [R1], R10 ;  /* 0x0000000a01007387 */ /* 0x0009e20000100a00 */
[----:B------:R-:W-:Y:S02]  /*0110*/  MOV R5, UR9 ;  /* 0x0000000900057c02 */ /* 0x000fe40008000f00 */
[----:B0-----:R-:W-:-:S04]  /*0120*/  IADD3 R6, P0, PT, R1, UR4, RZ ;  /* 0x0000000401067c10 */ /* 0x001fc8000ff1e0ff */
[----:B--2---:R-:W-:Y:S01]  /*0130*/  IADD3.X R7, PT, PT, RZ, UR6, RZ, P0, !PT ;  /* 0x00000006ff077c10 */ /* 0x004fe200087fe4ff */
[----:B-1-3--:R4:W-:Y:S08]  /*0140*/  STL [R1+0x8], R2 ;  /* 0x0000080201007387 */ /* 0x00a9f00000100800 */
[----:B------:R-:W-:-:S07]  /*0150*/  LEPC R20, `(.L_x_0) ;  /* 0x000000001014794e */ /* 0x000fce0000000000 */
[----:B----4-:R-:W-:Y:S05]  /*0160*/  CALL.ABS.NOINC R8 ;  /* 0x0000000008007343 */ /* 0x010fea0003c00000 */
.L_x_0:
[----:B------:R-:W-:Y:S05]  /*0170*/  EXIT ;  /* 0x000000000000794d */ /* 0x000fea0003800000 */
.L_x_1:
[----:B------:R-:W-:-:S00]  /*0180*/  BRA `(.L_x_1) ;  /* 0xfffffffc00fc7947 */ /* 0x000fc0000383ffff */
[----:B------:R-:W-:-:S00]  /*0190*/  NOP ;  /* 0x0000000000007918 */ /* 0x000fc00000000000 */
        /* <DEDUP_REMOVED lines=14> */
.L_x_2:


//--------------------- .nv.global.init           --------------------------
	.section	.nv.global.init,"aw",@progbits
.nv.global.init:
	.type		$str,@object
	.size		$str,(.L_0 - $str)
$str:
        /*0000*/ 	.byte	0x74, 0x69, 0x64, 0x3a, 0x20, 0x25, 0x64, 0x2c, 0x20, 0x67, 0x69, 0x64, 0x20, 0x3a, 0x20, 0x25
        /*0010*/ 	.byte	0x64, 0x2c, 0x20, 0x76, 0x61, 0x6c, 0x75, 0x65, 0x20, 0x3a, 0x20, 0x25, 0x64, 0x20, 0x0a, 0x00
.L_0:


//--------------------- .nv.shared.reserved.0     --------------------------
	.section	.nv.shared.reserved.0,"aw",@nobits
	.weak		__nv_reservedSMEM_offset_0_alias
	.size		__nv_reservedSMEM_offset_0_alias, 0, 64
	.other		__nv_reservedSMEM_offset_0_alias,@"STO_CUDA_RESERVED_SHARED STV_DEFAULT"
__nv_reservedSMEM_offset_0_alias:
	.zero		0
	.zero		64


//--------------------- .nv.constant0._Z12mem_trs_testPi --------------------------
	.section	.nv.constant0._Z12mem_trs_testPi,"a",@progbits
	.sectionflags	@""
	.align	4
.nv.constant0._Z12mem_trs_testPi:
	.zero		904


//--------------------- SYMBOLS --------------------------

	.type		.nv.reservedSmem.offset0,@object
	.size		.nv.reservedSmem.offset0,0x4
	.type		vprintf,@function
